	.headerflags	@"EF_CUDA_TEXMODE_UNIFIED EF_CUDA_64BIT_ADDRESS EF_CUDA_ACCELERATORS EF_CUDA_SM90 EF_CUDA_VIRTUAL_SM(EF_CUDA_SM90)"
	.elftype	@"ET_EXEC"


//--------------------- .nv.info                  --------------------------
	.section	.nv.info,"",@"SHT_CUDA_INFO"
	.align	4


	//----- nvinfo : EIATTR_REGCOUNT
	.align		4
        /*0000*/ 	.byte	0x04, 0x2f
        /*0002*/ 	.short	(.L_3 - .L_2)
	.align		4
.L_2:
        /*0004*/ 	.word	index@(triton_poi_fused__native_batch_norm_legit_no_training_relu_threshold_backward_0)
        /*0008*/ 	.word	0x00000012


	//----- nvinfo : EIATTR_MIN_STACK_SIZE
	.align		4
.L_3:
        /*000c*/ 	.byte	0x04, 0x12
        /*000e*/ 	.short	(.L_5 - .L_4)
	.align		4
.L_4:
        /*0010*/ 	.word	index@(triton_poi_fused__native_batch_norm_legit_no_training_relu_threshold_backward_0)
        /*0014*/ 	.word	0x00000000


	//----- nvinfo : EIATTR_FRAME_SIZE
	.align		4
.L_5:
        /*0018*/ 	.byte	0x04, 0x11
        /*001a*/ 	.short	(.L_7 - .L_6)
	.align		4
.L_6:
        /*001c*/ 	.word	index@(triton_poi_fused__native_batch_norm_legit_no_training_relu_threshold_backward_0)
        /*0020*/ 	.word	0x00000000


	//----- nvinfo : EIATTR_MIN_STACK_SIZE
	.align		4
.L_7:
        /*0024*/ 	.byte	0x04, 0x12
        /*0026*/ 	.short	(.L_9 - .L_8)
	.align		4
.L_8:
        /*0028*/ 	.word	index@(triton_poi_fused__native_batch_norm_legit_no_training_relu_threshold_backward_0)
        /*002c*/ 	.word	0x00000000
.L_9:


//--------------------- .nv.info.triton_poi_fused__native_batch_norm_legit_no_training_relu_threshold_backward_0 --------------------------
	.section	.nv.info.triton_poi_fused__native_batch_norm_legit_no_training_relu_threshold_backward_0,"",@"SHT_CUDA_INFO"
	.sectionflags	@""
	.align	4


	//----- nvinfo : EIATTR_CUDA_API_VERSION
	.align		4
        /*0000*/ 	.byte	0x04, 0x37
        /*0002*/ 	.short	(.L_11 - .L_10)
.L_10:
        /*0004*/ 	.word	0x0000007c


	//----- nvinfo : EIATTR_KPARAM_INFO
	.align		4
.L_11:
        /*0008*/ 	.byte	0x04, 0x17
        /*000a*/ 	.short	(.L_13 - .L_12)
.L_12:
        /*000c*/ 	.word	0x00000000
        /*0010*/ 	.short	0x0007
        /*0012*/ 	.short	0x0038
        /*0014*/ 	.byte	0x00, 0xf0, 0x11, 0x00


	//----- nvinfo : EIATTR_KPARAM_INFO
	.align		4
.L_13:
        /*0018*/ 	.byte	0x04, 0x17
        /*001a*/ 	.short	(.L_15 - .L_14)
.L_14:
        /*001c*/ 	.word	0x00000000
        /*0020*/ 	.short	0x0006
        /*0022*/ 	.short	0x0030
        /*0024*/ 	.byte	0x00, 0xf4, 0x21, 0x00


	//----- nvinfo : EIATTR_KPARAM_INFO
	.align		4
.L_15:
        /*0028*/ 	.byte	0x04, 0x17
        /*002a*/ 	.short	(.L_17 - .L_16)
.L_16:
        /*002c*/ 	.word	0x00000000
        /*0030*/ 	.short	0x0005
        /*0032*/ 	.short	0x0028
        /*0034*/ 	.byte	0x00, 0xf4, 0x21, 0x00


	//----- nvinfo : EIATTR_KPARAM_INFO
	.align		4
.L_17:
        /*0038*/ 	.byte	0x04, 0x17
        /*003a*/ 	.short	(.L_19 - .L_18)
.L_18:
        /*003c*/ 	.word	0x00000000
        /*0040*/ 	.short	0x0004
        /*0042*/ 	.short	0x0020
        /*0044*/ 	.byte	0x00, 0xf4, 0x21, 0x00


	//----- nvinfo : EIATTR_KPARAM_INFO
	.align		4
.L_19:
        /*0048*/ 	.byte	0x04, 0x17
        /*004a*/ 	.short	(.L_21 - .L_20)
.L_20:
        /*004c*/ 	.word	0x00000000
        /*0050*/ 	.short	0x0003
        /*0052*/ 	.short	0x0018
        /*0054*/ 	.byte	0x00, 0xf4, 0x21, 0x00


	//----- nvinfo : EIATTR_KPARAM_INFO
	.align		4
.L_21:
        /*0058*/ 	.byte	0x04, 0x17
        /*005a*/ 	.short	(.L_23 - .L_22)
.L_22:
        /*005c*/ 	.word	0x00000000
        /*0060*/ 	.short	0x0002
        /*0062*/ 	.short	0x0010
        /*0064*/ 	.byte	0x00, 0xf4, 0x21, 0x00


	//----- nvinfo : EIATTR_KPARAM_INFO
	.align		4
.L_23:
        /*0068*/ 	.byte	0x04, 0x17
        /*006a*/ 	.short	(.L_25 - .L_24)
.L_24:
        /*006c*/ 	.word	0x00000000
        /*0070*/ 	.short	0x0001
        /*0072*/ 	.short	0x0008
        /*0074*/ 	.byte	0x00, 0xf4, 0x21, 0x00


	//----- nvinfo : EIATTR_KPARAM_INFO
	.align		4
.L_25:
        /*0078*/ 	.byte	0x04, 0x17
        /*007a*/ 	.short	(.L_27 - .L_26)
.L_26:
        /*007c*/ 	.word	0x00000000
        /*0080*/ 	.short	0x0000
        /*0082*/ 	.short	0x0000
        /*0084*/ 	.byte	0x00, 0xf4, 0x21, 0x00


	//----- nvinfo : EIATTR_SPARSE_MMA_MASK
	.align		4
.L_27:
        /*0088*/ 	.byte	0x03, 0x50
        /*008a*/ 	.short	0x0000


	//----- nvinfo : EIATTR_MAXREG_COUNT
	.align		4
        /*008c*/ 	.byte	0x03, 0x1b
        /*008e*/ 	.short	0x00ff


	//----- nvinfo : EIATTR_EXIT_INSTR_OFFSETS
	.align		4
        /*0090*/ 	.byte	0x04, 0x1c
        /*0092*/ 	.short	(.L_29 - .L_28)


	//   ....[0]....
.L_28:
        /*0094*/ 	.word	0x00000380


	//   ....[1]....
        /*0098*/ 	.word	0x000003a0


	//----- nvinfo : EIATTR_REQNTID
	.align		4
.L_29:
        /*009c*/ 	.byte	0x04, 0x10
        /*009e*/ 	.short	(.L_31 - .L_30)
.L_30:
        /*00a0*/ 	.word	0x00000080
        /*00a4*/ 	.word	0x00000001
        /*00a8*/ 	.word	0x00000001


	//----- nvinfo : EIATTR_CBANK_PARAM_SIZE
	.align		4
.L_31:
        /*00ac*/ 	.byte	0x03, 0x19
        /*00ae*/ 	.short	0x003c


	//----- nvinfo : EIATTR_PARAM_CBANK
	.align		4
        /*00b0*/ 	.byte	0x04, 0x0a
        /*00b2*/ 	.short	(.L_33 - .L_32)
	.align		4
.L_32:
        /*00b4*/ 	.word	index@(.nv.constant0.triton_poi_fused__native_batch_norm_legit_no_training_relu_threshold_backward_0)
        /*00b8*/ 	.short	0x0210
        /*00ba*/ 	.short	0x003c


	//----- nvinfo : EIATTR_SW_WAR
	.align		4
.L_33:
        /*00bc*/ 	.byte	0x04, 0x36
        /*00be*/ 	.short	(.L_35 - .L_34)
.L_34:
        /*00c0*/ 	.word	0x00000008
.L_35:


//--------------------- .nv.callgraph             --------------------------
	.section	.nv.callgraph,"",@"SHT_CUDA_CALLGRAPH"
	.align	4
	.sectionentsize	8
	.align		4
        /*0000*/ 	.word	0x00000000
	.align		4
        /*0004*/ 	.word	0xffffffff
	.align		4
        /*0008*/ 	.word	0x00000000
	.align		4
        /*000c*/ 	.word	0xfffffffe
	.align		4
        /*0010*/ 	.word	0x00000000
	.align		4
        /*0014*/ 	.word	0xfffffffd
	.align		4
        /*0018*/ 	.word	0x00000000
	.align		4
        /*001c*/ 	.word	0xfffffffc


//--------------------- .nv.constant4             --------------------------
	.section	.nv.constant4,"a",@progbits
	.align	8
	.align		8
.nv.constant4:
        /*0000*/ 	.dword	_$_str
	.align		8
        /*0008*/ 	.dword	_$_str_$_2


//--------------------- .text.triton_poi_fused__native_batch_norm_legit_no_training_relu_threshold_backward_0 --------------------------
	.section	.text.triton_poi_fused__native_batch_norm_legit_no_training_relu_threshold_backward_0,"ax",@progbits
	.align	128
        .global         triton_poi_fused__native_batch_norm_legit_no_training_relu_threshold_backward_0
        .type           triton_poi_fused__native_batch_norm_legit_no_training_relu_threshold_backward_0,@function
        .size           triton_poi_fused__native_batch_norm_legit_no_training_relu_threshold_backward_0,(.L_x_1 - triton_poi_fused__native_batch_norm_legit_no_training_relu_threshold_backward_0)
        .other          triton_poi_fused__native_batch_norm_legit_no_training_relu_threshold_backward_0,@"STO_CUDA_ENTRY STV_DEFAULT"
triton_poi_fused__native_batch_norm_legit_no_training_relu_threshold_backward_0:
.text.triton_poi_fused__native_batch_norm_legit_no_training_relu_threshold_backward_0:
[----:B------:R-:W0:Y:S01]  /*0000*/  LDC R1, c[0x0][0x28] ;  /* 0x00000a00ff017b82 */ /* 0x000e220000000800 */
[----:B------:R-:W1:Y:S07]  /*0010*/  S2R R0, SR_TID.X ;  /* 0x0000000000007919 */ /* 0x000e6e0000002100 */
[----:B------:R-:W2:Y:S01]  /*0020*/  LDC.64 R8, c[0x0][0x220] ;  /* 0x00008800ff087b82 */ /* 0x000ea20000000a00 */
[----:B------:R-:W-:Y:S01]  /*0030*/  IMAD.MOV.U32 R14, RZ, RZ, RZ ;  /* 0x000000ffff0e7224 */ /* 0x000fe200078e00ff */
[----:B------:R-:W-:Y:S01]  /*0040*/  ULDC.64 UR4, c[0x0][0x208] ;  /* 0x0000820000047ab9 */ /* 0x000fe20000000a00 */
[----:B------:R-:W3:Y:S01]  /*0050*/  S2R R3, SR_CTAID.X ;  /* 0x0000000000037919 */ /* 0x000ee20000002500 */
[----:B------:R-:W-:-:S04]  /*0060*/  ULDC.64 UR6, c[0x0][0x240] ;  /* 0x0000900000067ab9 */ /* 0x000fc80000000a00 */
[----:B------:R-:W4:Y:S08]  /*0070*/  LDC.64 R4, c[0x0][0x210] ;  /* 0x00008400ff047b82 */ /* 0x000f300000000a00 */
[----:B------:R-:W5:Y:S08]  /*0080*/  LDC.64 R6, c[0x0][0x218] ;  /* 0x00008600ff067b82 */ /* 0x000f700000000a00 */
[----:B------:R-:W5:Y:S01]  /*0090*/  LDC.64 R10, c[0x0][0x228] ;  /* 0x00008a00ff0a7b82 */ /* 0x000f620000000a00 */
[----:B-1----:R-:W-:-:S07]  /*00a0*/  LOP3.LUT R0, R0, 0x7f, RZ, 0xc0, !PT ;  /* 0x0000007f00007812 */ /* 0x002fce00078ec0ff */
[----:B------:R-:W1:Y:S01]  /*00b0*/  LDC.64 R12, c[0x0][0x230] ;  /* 0x00008c00ff0c7b82 */ /* 0x000e620000000a00 */
[----:B---3--:R-:W-:Y:S01]  /*00c0*/  SHF.R.S32.HI R2, RZ, 0x18, R3 ;  /* 0x00000018ff027819 */ /* 0x008fe20000011403 */
[----:B------:R-:W-:-:S03]  /*00d0*/  IMAD R0, R3, 0x80, R0 ;  /* 0x0000008003007824 */ /* 0x000fc600078e0200 */
[----:B------:R-:W-:Y:S02]  /*00e0*/  SGXT R3, R2, 0x1 ;  /* 0x000000010203781a */ /* 0x000fe40000000200 */
[----:B------:R-:W-:Y:S02]  /*00f0*/  ISETP.GE.AND P0, PT, R0, 0x400, PT ;  /* 0x000004000000780c */ /* 0x000fe40003f06270 */
[----:B------:R-:W-:-:S04]  /*0100*/  LEA.HI R3, R3, R0, RZ, 0x6 ;  /* 0x0000000003037211 */ /* 0x000fc800078f30ff */
[----:B------:R-:W-:-:S04]  /*0110*/  SHF.R.S32.HI R3, RZ, 0x6, R3 ;  /* 0x00000006ff037819 */ /* 0x000fc80000011403 */
[----:B------:R-:W-:-:S04]  /*0120*/  LEA.HI R2, R3, R3, RZ, 0x2 ;  /* 0x0000000303027211 */ /* 0x000fc800078f10ff */
[----:B------:R-:W-:-:S05]  /*0130*/  LOP3.LUT R2, R2, 0xfffffffc, RZ, 0xc0, !PT ;  /* 0xfffffffc02027812 */ /* 0x000fca00078ec0ff */
[----:B------:R-:W-:-:S04]  /*0140*/  IMAD.IADD R15, R3, 0x1, -R2 ;  /* 0x00000001030f7824 */ /* 0x000fc800078e0a02 */
[----:B--2---:R-:W-:-:S05]  /*0150*/  IMAD.WIDE R8, R15, 0x4, R8 ;  /* 0x000000040f087825 */ /* 0x004fca00078e0208 */
[----:B------:R2:W3:Y:S01]  /*0160*/  @!P0 LDG.E.EL R14, desc[UR4][R8.64] ;  /* 0x00000004080e8981 */ /* 0x0004e2000c2e1900 */
[----:B------:R-:W-:Y:S01]  /*0170*/  CS2R R2, SRZ ;  /* 0x0000000000027805 */ /* 0x000fe2000001ff00 */
[----:B----4-:R-:W-:-:S04]  /*0180*/  IMAD.WIDE R4, R0, 0x4, R4 ;  /* 0x0000000400047825 */ /* 0x010fc800078e0204 */
[C---:B-----5:R-:W-:Y:S01]  /*0190*/  IMAD.WIDE R6, R15.reuse, 0x4, R6 ;  /* 0x000000040f067825 */ /* 0x060fe200078e0206 */
[----:B------:R4:W5:Y:S03]  /*01a0*/  @!P0 LDG.E R2, desc[UR4][R4.64] ;  /* 0x0000000404028981 */ /* 0x000966000c1e1900 */
[C---:B0-2---:R-:W-:Y:S01]  /*01b0*/  IMAD.WIDE R8, R15.reuse, 0x4, R10 ;  /* 0x000000040f087825 */ /* 0x045fe200078e020a */
[----:B------:R0:W5:Y:S03]  /*01c0*/  @!P0 LDG.E.EL R3, desc[UR4][R6.64] ;  /* 0x0000000406038981 */ /* 0x000166000c2e1900 */
[----:B-1----:R-:W-:Y:S01]  /*01d0*/  IMAD.WIDE R10, R15, 0x4, R12 ;  /* 0x000000040f0a7825 */ /* 0x002fe200078e020c */
[----:B------:R-:W-:-:S06]  /*01e0*/  CS2R R12, SRZ ;  /* 0x00000000000c7805 */ /* 0x000fcc000001ff00 */
[----:B------:R-:W2:Y:S01]  /*01f0*/  @!P0 LDG.E.EL R12, desc[UR4][R8.64] ;  /* 0x00000004080c8981 */ /* 0x000ea2000c2e1900 */
[----:B----4-:R-:W-:Y:S01]  /*0200*/  IMAD.MOV.U32 R4, RZ, RZ, 0x3e800000 ;  /* 0x3e800000ff047424 */ /* 0x010fe200078e00ff */
[----:B0-----:R-:W0:Y:S02]  /*0210*/  LDC.64 R6, c[0x0][0x238] ;  /* 0x00008e00ff067b82 */ /* 0x001e240000000a00 */
[----:B------:R-:W2:Y:S01]  /*0220*/  @!P0 LDG.E.EL R13, desc[UR4][R10.64] ;  /* 0x000000040a0d8981 */ /* 0x000ea2000c2e1900 */
[----:B---3--:R-:W-:-:S04]  /*0230*/  FADD R14, R14, 9.9999997473787516356e-06 ;  /* 0x3727c5ac0e0e7421 */ /* 0x008fc80000000000 */
[----:B------:R-:W1:Y:S01]  /*0240*/  MUFU.SQRT R15, R14 ;  /* 0x0000000e000f7308 */ /* 0x000e620000002000 */
[----:B-----5:R-:W-:Y:S01]  /*0250*/  FADD R2, -R3, R2 ;  /* 0x0000000203027221 */ /* 0x020fe20000000100 */
[C---:B-1----:R-:W-:Y:S02]  /*0260*/  FSETP.GT.AND P1, PT, R15.reuse, 8.50705917302346158658e+37, PT ;  /* 0x7e8000000f00780b */ /* 0x042fe40003f24000 */
[----:B------:R-:W-:Y:S02]  /*0270*/  FSETP.GEU.AND P2, PT, R15, 1.175494350822287508e-38, PT ;  /* 0x008000000f00780b */ /* 0x000fe40003f4e000 */
[----:B------:R-:W-:-:S09]  /*0280*/  FSEL R4, R4, 1, P1 ;  /* 0x3f80000004047808 */ /* 0x000fd20000800000 */
[----:B------:R-:W-:Y:S02]  /*0290*/  @P1 FMUL R15, R15, 0.25 ;  /* 0x3e8000000f0f1820 */ /* 0x000fe40000400000 */
[----:B------:R-:W-:Y:S02]  /*02a0*/  @!P2 FMUL R4, R4, 16777216 ;  /* 0x4b8000000404a820 */ /* 0x000fe40000400000 */
[----:B------:R-:W-:-:S06]  /*02b0*/  @!P2 FMUL R15, R15, 16777216 ;  /* 0x4b8000000f0fa820 */ /* 0x000fcc0000400000 */
[----:B------:R-:W1:Y:S02]  /*02c0*/  MUFU.RCP R15, R15 ;  /* 0x0000000f000f7308 */ /* 0x000e640000001000 */
[----:B-1----:R-:W-:-:S04]  /*02d0*/  FMUL R3, R15, R4 ;  /* 0x000000040f037220 */ /* 0x002fc80000400000 */
[----:B------:R-:W-:-:S04]  /*02e0*/  FMUL R2, R2, R3 ;  /* 0x0000000302027220 */ /* 0x000fc80000400000 */
[----:B--2---:R-:W-:-:S05]  /*02f0*/  FFMA R2, R2, R12, R13 ;  /* 0x0000000c02027223 */ /* 0x004fca000000000d */
[----:B------:R-:W-:-:S04]  /*0300*/  FSETP.GEU.AND P1, PT, R2, RZ, PT ;  /* 0x000000ff0200720b */ /* 0x000fc80003f2e000 */
[----:B------:R-:W-:Y:S01]  /*0310*/  FSEL R9, R2, RZ, P1 ;  /* 0x000000ff02097208 */ /* 0x000fe20000800000 */
[C---:B0-----:R-:W-:Y:S01]  /*0320*/  IMAD.WIDE R2, R0.reuse, 0x4, R6 ;  /* 0x0000000400027825 */ /* 0x041fe200078e0206 */
[----:B------:R-:W-:Y:S02]  /*0330*/  IADD3 R4, P1, R0, UR6, RZ ;  /* 0x0000000600047c10 */ /* 0x000fe4000ff3e0ff */
[----:B------:R-:W-:Y:S02]  /*0340*/  FSETP.GTU.AND P2, PT, R9, RZ, PT ;  /* 0x000000ff0900720b */ /* 0x000fe40003f4c000 */
[----:B------:R-:W-:Y:S01]  /*0350*/  LEA.HI.X.SX32 R5, R0, UR7, 0x1, P1 ;  /* 0x0000000700057c11 */ /* 0x000fe200088f0eff */
[----:B------:R0:W-:Y:S01]  /*0360*/  @!P0 STG.E desc[UR4][R2.64], R9 ;  /* 0x0000000902008986 */ /* 0x0001e2000c101904 */
[----:B------:R-:W-:Y:S01]  /*0370*/  SEL R7, RZ, 0x1, P2 ;  /* 0x00000001ff077807 */ /* 0x000fe20001000000 */
[----:B0-----:R-:W-:Y:S08]  /*0380*/  @P0 EXIT ;  /* 0x000000000000094d */ /* 0x001ff00003800000 */
[----:B------:R-:W-:Y:S01]  /*0390*/  STG.E.U8 desc[UR4][R4.64], R7 ;  /* 0x0000000704007986 */ /* 0x000fe2000c101104 */
[----:B------:R-:W-:Y:S05]  /*03a0*/  EXIT ;  /* 0x000000000000794d */ /* 0x000fea0003800000 */
.L_x_0:
[----:B------:R-:W-:-:S00]  /*03b0*/  BRA `(.L_x_0) ;  /* 0xfffffffc00fc7947 */ /* 0x000fc0000383ffff */
[----:B------:R-:W-:-:S00]  /*03c0*/  NOP ;  /* 0x0000000000007918 */ /* 0x000fc00000000000 */
        /* <DEDUP_REMOVED lines=11> */
.L_x_1:


//--------------------- .nv.global.init           --------------------------
	.section	.nv.global.init,"aw",@progbits
.nv.global.init:
	.type		_$_str,@object
	.size		_$_str,(_$_str_$_2 - _$_str)
_$_str:
        /*0000*/ 	.byte	0x5f, 0x5f, 0x43, 0x55, 0x44, 0x41, 0x5f, 0x46, 0x54, 0x5a, 0x00
	.type		_$_str_$_2,@object
	.size		_$_str_$_2,(.L_1 - _$_str_$_2)
_$_str_$_2:
        /*000b*/ 	.byte	0x5f, 0x5f, 0x43, 0x55, 0x44, 0x41, 0x5f, 0x50, 0x52, 0x45, 0x43, 0x5f, 0x53, 0x51, 0x52, 0x54
        /*001b*/ 	.byte	0x00
.L_1:


//--------------------- .nv.constant0.triton_poi_fused__native_batch_norm_legit_no_training_relu_threshold_backward_0 --------------------------
	.section	.nv.constant0.triton_poi_fused__native_batch_norm_legit_no_training_relu_threshold_backward_0,"a",@progbits
	.sectionflags	@""
	.align	4
.nv.constant0.triton_poi_fused__native_batch_norm_legit_no_training_relu_threshold_backward_0:
	.zero		588
